//
// Generated by NVIDIA NVVM Compiler
//
// Compiler Build ID: CL-36424714
// Cuda compilation tools, release 13.0, V13.0.88
// Based on NVVM 20.0.0
//

.version 9.0
.target sm_100
.address_size 64

	// .globl	_Z4clipfPfii

.visible .entry _Z4clipfPfii(
	.param .f32 _Z4clipfPfii_param_0,
	.param .u64 .ptr .align 1 _Z4clipfPfii_param_1,
	.param .u32 _Z4clipfPfii_param_2,
	.param .u32 _Z4clipfPfii_param_3
)
{
	.reg .pred 	%p<6>;
	.reg .b32 	%r<14>;
	.reg .b32 	%f<4>;
	.reg .b64 	%rd<5>;

	ld.param.f32 	%f3, [_Z4clipfPfii_param_0];
	ld.param.u64 	%rd2, [_Z4clipfPfii_param_1];
	ld.param.u32 	%r4, [_Z4clipfPfii_param_2];
	ld.param.u32 	%r5, [_Z4clipfPfii_param_3];
	mov.u32 	%r6, %ctaid.x;
	mov.u32 	%r7, %ntid.x;
	mov.u32 	%r8, %tid.x;
	mad.lo.s32 	%r1, %r6, %r7, %r8;
	mov.u32 	%r9, %ctaid.y;
	mov.u32 	%r10, %ntid.y;
	mov.u32 	%r11, %tid.y;
	mad.lo.s32 	%r12, %r9, %r10, %r11;
	setp.ge.s32 	%p1, %r1, %r4;
	setp.ge.s32 	%p2, %r12, %r5;
	or.pred  	%p3, %p1, %p2;
	@%p3 bra 	$L__BB0_5;
	cvta.to.global.u64 	%rd3, %rd2;
	mad.lo.s32 	%r13, %r5, %r1, %r12;
	mul.wide.s32 	%rd4, %r13, 4;
	add.s64 	%rd1, %rd3, %rd4;
	ld.global.f32 	%f1, [%rd1];
	setp.leu.f32 	%p4, %f1, %f3;
	@%p4 bra 	$L__BB0_3;
	st.global.f32 	[%rd1], %f3;
	bra.uni 	$L__BB0_5;
$L__BB0_3:
	neg.f32 	%f2, %f3;
	setp.geu.f32 	%p5, %f1, %f2;
	@%p5 bra 	$L__BB0_5;
	st.global.f32 	[%rd1], %f2;
$L__BB0_5:
	ret;

}


// ===== COMPILED SASS (sm_100) =====

	.target	sm_100

	.elftype	@"ET_EXEC"


//--------------------- .note.nv.tkinfo           --------------------------
	.section	.note.nv.tkinfo,"",@"SHT_NOTE"
	.sectionflags	@"SHF_NOTE_NV_TKINFO"
	.tkinfo
        /*0018*/ 	.word	0x00000002
        /*0030*/ 	.string	""
        /*0030*/ 	.string	"ptxas"
        /*0030*/ 	.string	"Cuda compilation tools, release 13.0, V13.0.88"
        /*0030*/ 	.string	"Build cuda_13.0.r13.0/compiler.36424714_0"
        /*0030*/ 	.string	"-arch sm_100 -m 64 "



//--------------------- .note.nv.cuinfo           --------------------------
	.section	.note.nv.cuinfo,"",@"SHT_NOTE"
	.sectionflags	@"SHF_NOTE_NV_CUINFO"
        /*0018*/ 	.short	0x0002
        /*001a*/ 	.short	0x0064
        /*001c*/ 	.short	0x0082
	.zero		2


//--------------------- .nv.info                  --------------------------
	.section	.nv.info,"",@"SHT_CUDA_INFO"
	.align	4


	//----- nvinfo : EIATTR_REGCOUNT
	.align		4
        /*0000*/ 	.byte	0x04, 0x2f
        /*0002*/ 	.short	(.L_1 - .L_0)
	.align		4
.L_0:
        /*0004*/ 	.word	index@(_Z4clipfPfii)
        /*0008*/ 	.word	0x00000008


	//----- nvinfo : EIATTR_FRAME_SIZE
	.align		4
.L_1:
        /*000c*/ 	.byte	0x04, 0x11
        /*000e*/ 	.short	(.L_3 - .L_2)
	.align		4
.L_2:
        /*0010*/ 	.word	index@(_Z4clipfPfii)
        /*0014*/ 	.word	0x00000000


	//----- nvinfo : EIATTR_MIN_STACK_SIZE
	.align		4
.L_3:
        /*0018*/ 	.byte	0x04, 0x12
        /*001a*/ 	.short	(.L_5 - .L_4)
	.align		4
.L_4:
        /*001c*/ 	.word	index@(_Z4clipfPfii)
        /*0020*/ 	.word	0x00000000
.L_5:


//--------------------- .nv.compat                --------------------------
	.section	.nv.compat,"",@"SHT_CUDA_COMPAT_INFO"
	.align	4
        /*0000*/ 	.byte	0x02, 0x09, 0x00, 0x00, 0x02, 0x02, 0x01, 0x00, 0x02, 0x05, 0x05, 0x00, 0x03, 0x07, 0x01, 0x01
        /*0010*/ 	.byte	0x02, 0x03, 0x00, 0x00, 0x02, 0x06, 0x01, 0x00, 0x04, 0x0b, 0x08, 0x00, 0x09, 0x00, 0x00, 0x00
        /*0020*/ 	.byte	0x00, 0x00, 0x00, 0x00


//--------------------- .nv.info._Z4clipfPfii     --------------------------
	.section	.nv.info._Z4clipfPfii,"",@"SHT_CUDA_INFO"
	.sectionflags	@""
	.align	4


	//----- nvinfo : EIATTR_CUDA_API_VERSION
	.align		4
        /*0000*/ 	.byte	0x04, 0x37
        /*0002*/ 	.short	(.L_7 - .L_6)
.L_6:
        /*0004*/ 	.word	0x00000082


	//----- nvinfo : EIATTR_KPARAM_INFO
	.align		4
.L_7:
        /*0008*/ 	.byte	0x04, 0x17
        /*000a*/ 	.short	(.L_9 - .L_8)
.L_8:
        /*000c*/ 	.word	0x00000000
        /*0010*/ 	.short	0x0003
        /*0012*/ 	.short	0x0014
        /*0014*/ 	.byte	0x00, 0xf0, 0x11, 0x00


	//----- nvinfo : EIATTR_KPARAM_INFO
	.align		4
.L_9:
        /*0018*/ 	.byte	0x04, 0x17
        /*001a*/ 	.short	(.L_11 - .L_10)
.L_10:
        /*001c*/ 	.word	0x00000000
        /*0020*/ 	.short	0x0002
        /*0022*/ 	.short	0x0010
        /*0024*/ 	.byte	0x00, 0xf0, 0x11, 0x00


	//----- nvinfo : EIATTR_KPARAM_INFO
	.align		4
.L_11:
        /*0028*/ 	.byte	0x04, 0x17
        /*002a*/ 	.short	(.L_13 - .L_12)
.L_12:
        /*002c*/ 	.word	0x00000000
        /*0030*/ 	.short	0x0001
        /*0032*/ 	.short	0x0008
        /*0034*/ 	.byte	0x00, 0xf5, 0x21, 0x00


	//----- nvinfo : EIATTR_KPARAM_INFO
	.align		4
.L_13:
        /*0038*/ 	.byte	0x04, 0x17
        /*003a*/ 	.short	(.L_15 - .L_14)
.L_14:
        /*003c*/ 	.word	0x00000000
        /*0040*/ 	.short	0x0000
        /*0042*/ 	.short	0x0000
        /*0044*/ 	.byte	0x00, 0xf0, 0x11, 0x00


	//----- nvinfo : EIATTR_SPARSE_MMA_MASK
	.align		4
.L_15:
        /*0048*/ 	.byte	0x03, 0x50
        /*004a*/ 	.short	0x0000


	//----- nvinfo : EIATTR_MAXREG_COUNT
	.align		4
        /*004c*/ 	.byte	0x03, 0x1b
        /*004e*/ 	.short	0x00ff


	//----- nvinfo : EIATTR_MERCURY_ISA_VERSION
	.align		4
        /*0050*/ 	.byte	0x03, 0x5f
        /*0052*/ 	.short	0x0101


	//----- nvinfo : EIATTR_VRC_CTA_INIT_COUNT
	.align		4
        /*0054*/ 	.byte	0x02, 0x4a
	.zero		1
	.zero		1


	//----- nvinfo : EIATTR_EXIT_INSTR_OFFSETS
	.align		4
        /*0058*/ 	.byte	0x04, 0x1c
        /*005a*/ 	.short	(.L_17 - .L_16)


	//   ....[0]....
.L_16:
        /*005c*/ 	.word	0x000000c0


	//   ....[1]....
        /*0060*/ 	.word	0x00000150


	//   ....[2]....
        /*0064*/ 	.word	0x00000170


	//   ....[3]....
        /*0068*/ 	.word	0x000001a0


	//----- nvinfo : EIATTR_CBANK_PARAM_SIZE
	.align		4
.L_17:
        /*006c*/ 	.byte	0x03, 0x19
        /*006e*/ 	.short	0x0018


	//----- nvinfo : EIATTR_PARAM_CBANK
	.align		4
        /*0070*/ 	.byte	0x04, 0x0a
        /*0072*/ 	.short	(.L_19 - .L_18)
	.align		4
.L_18:
        /*0074*/ 	.word	index@(.nv.constant0._Z4clipfPfii)
        /*0078*/ 	.short	0x0380
        /*007a*/ 	.short	0x0018


	//----- nvinfo : EIATTR_SW_WAR
	.align		4
.L_19:
        /*007c*/ 	.byte	0x04, 0x36
        /*007e*/ 	.short	(.L_21 - .L_20)
.L_20:
        /*0080*/ 	.word	0x00000008
.L_21:


//--------------------- .nv.callgraph             --------------------------
	.section	.nv.callgraph,"",@"SHT_CUDA_CALLGRAPH"
	.align	4
	.sectionentsize	8
	.align		4
        /*0000*/ 	.word	0x00000000
	.align		4
        /*0004*/ 	.word	0xffffffff
	.align		4
        /*0008*/ 	.word	0x00000000
	.align		4
        /*000c*/ 	.word	0xfffffffe
	.align		4
        /*0010*/ 	.word	0x00000000
	.align		4
        /*0014*/ 	.word	0xfffffffd
	.align		4
        /*0018*/ 	.word	0x00000000
	.align		4
        /*001c*/ 	.word	0xfffffffc


//--------------------- .text._Z4clipfPfii        --------------------------
	.section	.text._Z4clipfPfii,"ax",@progbits
	.align	128
        .global         _Z4clipfPfii
        .type           _Z4clipfPfii,@function
        .size           _Z4clipfPfii,(.L_x_1 - _Z4clipfPfii)
        .other          _Z4clipfPfii,@"STO_CUDA_ENTRY STV_DEFAULT"
_Z4clipfPfii:
.text._Z4clipfPfii:
[----:B------:R-:W-:Y:S01]  /*0000*/  LDC R1, c[0x0][0x37c] ;  /* 0x0000df00ff017b82 */ /* 0x000fe20000000800 */
[----:B------:R-:W0:Y:S07]  /*0010*/  S2R R2, SR_TID.Y ;  /* 0x0000000000027919 */ /* 0x000e2e0000002200 */
[----:B------:R-:W1:Y:S01]  /*0020*/  LDC R0, c[0x0][0x360] ;  /* 0x0000d800ff007b82 */ /* 0x000e620000000800 */
[----:B------:R-:W2:Y:S01]  /*0030*/  LDCU.64 UR6, c[0x0][0x390] ;  /* 0x00007200ff0677ac */ /* 0x000ea20008000a00 */
[----:B------:R-:W1:Y:S06]  /*0040*/  S2R R3, SR_TID.X ;  /* 0x0000000000037919 */ /* 0x000e6c0000002100 */
[----:B------:R-:W0:Y:S08]  /*0050*/  S2UR UR5, SR_CTAID.Y ;  /* 0x00000000000579c3 */ /* 0x000e300000002600 */
[----:B------:R-:W0:Y:S08]  /*0060*/  LDC R5, c[0x0][0x364] ;  /* 0x0000d900ff057b82 */ /* 0x000e300000000800 */
[----:B------:R-:W1:Y:S01]  /*0070*/  S2UR UR4, SR_CTAID.X ;  /* 0x00000000000479c3 */ /* 0x000e620000002500 */
[----:B0-----:R-:W-:-:S05]  /*0080*/  IMAD R5, R5, UR5, R2 ;  /* 0x0000000505057c24 */ /* 0x001fca000f8e0202 */
[----:B--2---:R-:W-:Y:S01]  /*0090*/  ISETP.GE.AND P0, PT, R5, UR7, PT ;  /* 0x0000000705007c0c */ /* 0x004fe2000bf06270 */
[----:B-1----:R-:W-:-:S05]  /*00a0*/  IMAD R0, R0, UR4, R3 ;  /* 0x0000000400007c24 */ /* 0x002fca000f8e0203 */
[----:B------:R-:W-:-:S13]  /*00b0*/  ISETP.GE.OR P0, PT, R0, UR6, P0 ;  /* 0x0000000600007c0c */ /* 0x000fda0008706670 */
[----:B------:R-:W-:Y:S05]  /*00c0*/  @P0 EXIT ;  /* 0x000000000000094d */ /* 0x000fea0003800000 */
[----:B------:R-:W0:Y:S01]  /*00d0*/  LDC.64 R2, c[0x0][0x388] ;  /* 0x0000e200ff027b82 */ /* 0x000e220000000a00 */
[----:B------:R-:W1:Y:S01]  /*00e0*/  LDCU.64 UR4, c[0x0][0x358] ;  /* 0x00006b00ff0477ac */ /* 0x000e620008000a00 */
[----:B------:R-:W-:-:S04]  /*00f0*/  IMAD R5, R0, UR7, R5 ;  /* 0x0000000700057c24 */ /* 0x000fc8000f8e0205 */
[----:B0-----:R-:W-:Y:S02]  /*0100*/  IMAD.WIDE R2, R5, 0x4, R2 ;  /* 0x0000000405027825 */ /* 0x001fe400078e0202 */
[----:B------:R-:W0:Y:S03]  /*0110*/  LDC R5, c[0x0][0x380] ;  /* 0x0000e000ff057b82 */ /* 0x000e260000000800 */
[----:B-1----:R-:W0:Y:S02]  /*0120*/  LDG.E R0, desc[UR4][R2.64] ;  /* 0x0000000402007981 */ /* 0x002e24000c1e1900 */
[----:B0-----:R-:W-:-:S13]  /*0130*/  FSETP.GT.AND P0, PT, R0, R5, PT ;  /* 0x000000050000720b */ /* 0x001fda0003f04000 */
[----:B------:R0:W-:Y:S01]  /*0140*/  @P0 STG.E desc[UR4][R2.64], R5 ;  /* 0x0000000502000986 */ /* 0x0001e2000c101904 */
[----:B------:R-:W-:Y:S05]  /*0150*/  @P0 EXIT ;  /* 0x000000000000094d */ /* 0x000fea0003800000 */
[----:B------:R-:W-:-:S13]  /*0160*/  FSETP.GEU.AND P0, PT, R0, -R5, PT ;  /* 0x800000050000720b */ /* 0x000fda0003f0e000 */
[----:B------:R-:W-:Y:S05]  /*0170*/  @P0 EXIT ;  /* 0x000000000000094d */ /* 0x000fea0003800000 */
[----:B0-----:R-:W-:-:S05]  /*0180*/  FADD R5, -R5, -RZ ;  /* 0x800000ff05057221 */ /* 0x001fca0000000100 */
[----:B------:R-:W-:Y:S01]  /*0190*/  STG.E desc[UR4][R2.64], R5 ;  /* 0x0000000502007986 */ /* 0x000fe2000c101904 */
[----:B------:R-:W-:Y:S05]  /*01a0*/  EXIT ;  /* 0x000000000000794d */ /* 0x000fea0003800000 */
.L_x_0:
[----:B------:R-:W-:-:S00]  /*01b0*/  BRA `(.L_x_0) ;  /* 0xfffffffc00fc7947 */ /* 0x000fc0000383ffff */
[----:B------:R-:W-:-:S00]  /*01c0*/  NOP ;  /* 0x0000000000007918 */ /* 0x000fc00000000000 */
        /* <DEDUP_REMOVED lines=11> */
.L_x_1:


//--------------------- .nv.shared.reserved.0     --------------------------
	.section	.nv.shared.reserved.0,"aw",@nobits
	.weak		__nv_reservedSMEM_offset_0_alias
	.size		__nv_reservedSMEM_offset_0_alias, 0, 64
	.other		__nv_reservedSMEM_offset_0_alias,@"STO_CUDA_RESERVED_SHARED STV_DEFAULT"
__nv_reservedSMEM_offset_0_alias:
	.zero		0
	.zero		64


//--------------------- .nv.constant0._Z4clipfPfii --------------------------
	.section	.nv.constant0._Z4clipfPfii,"a",@progbits
	.sectionflags	@""
	.align	4
.nv.constant0._Z4clipfPfii:
	.zero		920


//--------------------- SYMBOLS --------------------------

	.type		.nv.reservedSmem.offset0,@object
	.size		.nv.reservedSmem.offset0,0x4
